	.headerflags	@"EF_CUDA_TEXMODE_UNIFIED EF_CUDA_64BIT_ADDRESS EF_CUDA_ACCELERATORS EF_CUDA_SM90 EF_CUDA_VIRTUAL_SM(EF_CUDA_SM90)"
	.elftype	@"ET_EXEC"


//--------------------- .nv.info                  --------------------------
	.section	.nv.info,"",@"SHT_CUDA_INFO"
	.align	4


	//----- nvinfo : EIATTR_REGCOUNT
	.align		4
        /*0000*/ 	.byte	0x04, 0x2f
        /*0002*/ 	.short	(.L_1 - .L_0)
	.align		4
.L_0:
        /*0004*/ 	.word	index@(triton_poi_fused_clone_7)
        /*0008*/ 	.word	0x00000015


	//----- nvinfo : EIATTR_MIN_STACK_SIZE
	.align		4
.L_1:
        /*000c*/ 	.byte	0x04, 0x12
        /*000e*/ 	.short	(.L_3 - .L_2)
	.align		4
.L_2:
        /*0010*/ 	.word	index@(triton_poi_fused_clone_7)
        /*0014*/ 	.word	0x00000000


	//----- nvinfo : EIATTR_FRAME_SIZE
	.align		4
.L_3:
        /*0018*/ 	.byte	0x04, 0x11
        /*001a*/ 	.short	(.L_5 - .L_4)
	.align		4
.L_4:
        /*001c*/ 	.word	index@(triton_poi_fused_clone_7)
        /*0020*/ 	.word	0x00000000


	//----- nvinfo : EIATTR_MIN_STACK_SIZE
	.align		4
.L_5:
        /*0024*/ 	.byte	0x04, 0x12
        /*0026*/ 	.short	(.L_7 - .L_6)
	.align		4
.L_6:
        /*0028*/ 	.word	index@(triton_poi_fused_clone_7)
        /*002c*/ 	.word	0x00000000
.L_7:


//--------------------- .nv.info.triton_poi_fused_clone_7 --------------------------
	.section	.nv.info.triton_poi_fused_clone_7,"",@"SHT_CUDA_INFO"
	.sectionflags	@""
	.align	4


	//----- nvinfo : EIATTR_CUDA_API_VERSION
	.align		4
        /*0000*/ 	.byte	0x04, 0x37
        /*0002*/ 	.short	(.L_9 - .L_8)
.L_8:
        /*0004*/ 	.word	0x0000007c


	//----- nvinfo : EIATTR_KPARAM_INFO
	.align		4
.L_9:
        /*0008*/ 	.byte	0x04, 0x17
        /*000a*/ 	.short	(.L_11 - .L_10)
.L_10:
        /*000c*/ 	.word	0x00000000
        /*0010*/ 	.short	0x0003
        /*0012*/ 	.short	0x0014
        /*0014*/ 	.byte	0x00, 0xf0, 0x11, 0x00


	//----- nvinfo : EIATTR_KPARAM_INFO
	.align		4
.L_11:
        /*0018*/ 	.byte	0x04, 0x17
        /*001a*/ 	.short	(.L_13 - .L_12)
.L_12:
        /*001c*/ 	.word	0x00000000
        /*0020*/ 	.short	0x0002
        /*0022*/ 	.short	0x0010
        /*0024*/ 	.byte	0x00, 0xf0, 0x11, 0x00


	//----- nvinfo : EIATTR_KPARAM_INFO
	.align		4
.L_13:
        /*0028*/ 	.byte	0x04, 0x17
        /*002a*/ 	.short	(.L_15 - .L_14)
.L_14:
        /*002c*/ 	.word	0x00000000
        /*0030*/ 	.short	0x0001
        /*0032*/ 	.short	0x0008
        /*0034*/ 	.byte	0x00, 0xf4, 0x21, 0x00


	//----- nvinfo : EIATTR_KPARAM_INFO
	.align		4
.L_15:
        /*0038*/ 	.byte	0x04, 0x17
        /*003a*/ 	.short	(.L_17 - .L_16)
.L_16:
        /*003c*/ 	.word	0x00000000
        /*0040*/ 	.short	0x0000
        /*0042*/ 	.short	0x0000
        /*0044*/ 	.byte	0x00, 0xf4, 0x21, 0x00


	//----- nvinfo : EIATTR_SPARSE_MMA_MASK
	.align		4
.L_17:
        /*0048*/ 	.byte	0x03, 0x50
        /*004a*/ 	.short	0x0000


	//----- nvinfo : EIATTR_MAXREG_COUNT
	.align		4
        /*004c*/ 	.byte	0x03, 0x1b
        /*004e*/ 	.short	0x00ff


	//----- nvinfo : EIATTR_EXIT_INSTR_OFFSETS
	.align		4
        /*0050*/ 	.byte	0x04, 0x1c
        /*0052*/ 	.short	(.L_19 - .L_18)


	//   ....[0]....
.L_18:
        /*0054*/ 	.word	0x000003d0


	//   ....[1]....
        /*0058*/ 	.word	0x00000460


	//----- nvinfo : EIATTR_REQNTID
	.align		4
.L_19:
        /*005c*/ 	.byte	0x04, 0x10
        /*005e*/ 	.short	(.L_21 - .L_20)
.L_20:
        /*0060*/ 	.word	0x00000080
        /*0064*/ 	.word	0x00000001
        /*0068*/ 	.word	0x00000001


	//----- nvinfo : EIATTR_CBANK_PARAM_SIZE
	.align		4
.L_21:
        /*006c*/ 	.byte	0x03, 0x19
        /*006e*/ 	.short	0x0018


	//----- nvinfo : EIATTR_PARAM_CBANK
	.align		4
        /*0070*/ 	.byte	0x04, 0x0a
        /*0072*/ 	.short	(.L_23 - .L_22)
	.align		4
.L_22:
        /*0074*/ 	.word	index@(.nv.constant0.triton_poi_fused_clone_7)
        /*0078*/ 	.short	0x0210
        /*007a*/ 	.short	0x0018


	//----- nvinfo : EIATTR_SW_WAR
	.align		4
.L_23:
        /*007c*/ 	.byte	0x04, 0x36
        /*007e*/ 	.short	(.L_25 - .L_24)
.L_24:
        /*0080*/ 	.word	0x00000008
.L_25:


//--------------------- .nv.callgraph             --------------------------
	.section	.nv.callgraph,"",@"SHT_CUDA_CALLGRAPH"
	.align	4
	.sectionentsize	8
	.align		4
        /*0000*/ 	.word	0x00000000
	.align		4
        /*0004*/ 	.word	0xffffffff
	.align		4
        /*0008*/ 	.word	0x00000000
	.align		4
        /*000c*/ 	.word	0xfffffffe
	.align		4
        /*0010*/ 	.word	0x00000000
	.align		4
        /*0014*/ 	.word	0xfffffffd
	.align		4
        /*0018*/ 	.word	0x00000000
	.align		4
        /*001c*/ 	.word	0xfffffffc


//--------------------- .text.triton_poi_fused_clone_7 --------------------------
	.section	.text.triton_poi_fused_clone_7,"ax",@progbits
	.sectionflags	@"SHF_BARRIERS=1"
	.align	128
        .global         triton_poi_fused_clone_7
        .type           triton_poi_fused_clone_7,@function
        .size           triton_poi_fused_clone_7,(.L_x_1 - triton_poi_fused_clone_7)
        .other          triton_poi_fused_clone_7,@"STO_CUDA_ENTRY STV_DEFAULT"
triton_poi_fused_clone_7:
.text.triton_poi_fused_clone_7:
[----:B------:R-:W0:Y:S01]  /*0000*/  LDC R1, c[0x0][0x28] ;  /* 0x00000a00ff017b82 */ /* 0x000e220000000800 */
[----:B------:R-:W1:Y:S07]  /*0010*/  S2R R8, SR_TID.X ;  /* 0x0000000000087919 */ /* 0x000e6e0000002100 */
[----:B------:R-:W2:Y:S01]  /*0020*/  LDC.64 R6, c[0x0][0x210] ;  /* 0x00008400ff067b82 */ /* 0x000ea20000000a00 */
[----:B------:R-:W-:Y:S01]  /*0030*/  IMAD.MOV.U32 R10, RZ, RZ, RZ ;  /* 0x000000ffff0a7224 */ /* 0x000fe200078e00ff */
[----:B------:R-:W-:Y:S01]  /*0040*/  ULDC.64 UR6, c[0x0][0x208] ;  /* 0x0000820000067ab9 */ /* 0x000fe20000000a00 */
[----:B------:R-:W3:Y:S01]  /*0050*/  S2R R13, SR_CTAID.Y ;  /* 0x00000000000d7919 */ /* 0x000ee20000002600 */
[----:B------:R-:W4:Y:S01]  /*0060*/  S2R R0, SR_CTAID.X ;  /* 0x0000000000007919 */ /* 0x000f220000002500 */
[----:B-1----:R-:W-:Y:S01]  /*0070*/  SHF.R.U32.HI R11, RZ, 0x5, R8 ;  /* 0x00000005ff0b7819 */ /* 0x002fe20000011608 */
[----:B---3--:R-:W-:-:S03]  /*0080*/  IMAD.SHL.U32 R13, R13, 0x20, RZ ;  /* 0x000000200d0d7824 */ /* 0x008fc600078e00ff */
[----:B------:R-:W-:Y:S01]  /*0090*/  SGXT.U32 R11, R11, 0x2 ;  /* 0x000000020b0b781a */ /* 0x000fe20000000000 */
[----:B----4-:R-:W-:Y:S01]  /*00a0*/  IMAD.SHL.U32 R0, R0, 0x10, RZ ;  /* 0x0000001000007824 */ /* 0x010fe200078e00ff */
[----:B------:R-:W-:-:S04]  /*00b0*/  LOP3.LUT R2, R13, 0x1f, R8, 0xf8, !PT ;  /* 0x0000001f0d027812 */ /* 0x000fc800078ef808 */
[----:B------:R-:W-:Y:S02]  /*00c0*/  LOP3.LUT R3, R0, R11, RZ, 0xfc, !PT ;  /* 0x0000000b00037212 */ /* 0x000fe400078efcff */
[----:B------:R-:W-:Y:S02]  /*00d0*/  ISETP.GE.AND P0, PT, R2, 0x11, PT ;  /* 0x000000110200780c */ /* 0x000fe40003f06270 */
[----:B------:R-:W-:Y:S01]  /*00e0*/  LOP3.LUT R4, R0, 0x4, R11, 0xfe, !PT ;  /* 0x0000000400047812 */ /* 0x000fe200078efe0b */
[----:B------:R-:W-:Y:S01]  /*00f0*/  IMAD R5, R3, 0x11, R2 ;  /* 0x0000001103057824 */ /* 0x000fe200078e0202 */
[----:B------:R-:W-:Y:S02]  /*0100*/  LOP3.LUT R9, R0, 0x8, R11, 0xfe, !PT ;  /* 0x0000000800097812 */ /* 0x000fe400078efe0b */
[----:B------:R-:W-:Y:S01]  /*0110*/  LOP3.LUT R2, R0, 0xc, R11, 0xfe, !PT ;  /* 0x0000000c00027812 */ /* 0x000fe200078efe0b */
[----:B------:R-:W-:Y:S01]  /*0120*/  VIADD R15, R5, 0x88 ;  /* 0x00000088050f7836 */ /* 0x000fe20000000000 */
[----:B------:R-:W-:Y:S01]  /*0130*/  ISETP.LT.AND P1, PT, R3, 0x10, !P0 ;  /* 0x000000100300780c */ /* 0x000fe20004721270 */
[----:B------:R-:W-:Y:S01]  /*0140*/  VIADD R17, R5, 0xcc ;  /* 0x000000cc05117836 */ /* 0x000fe20000000000 */
[----:B------:R-:W-:Y:S01]  /*0150*/  ISETP.LT.AND P2, PT, R4, 0x10, !P0 ;  /* 0x000000100400780c */ /* 0x000fe20004741270 */
[----:B--2---:R-:W-:Y:S01]  /*0160*/  IMAD.WIDE R14, R15, 0x4, R6 ;  /* 0x000000040f0e7825 */ /* 0x004fe200078e0206 */
[----:B------:R-:W-:-:S02]  /*0170*/  ISETP.LT.AND P3, PT, R9, 0x10, !P0 ;  /* 0x000000100900780c */ /* 0x000fc40004761270 */
[----:B------:R-:W-:Y:S01]  /*0180*/  ISETP.LT.AND P0, PT, R2, 0x10, !P0 ;  /* 0x000000100200780c */ /* 0x000fe20004701270 */
[C---:B------:R-:W-:Y:S02]  /*0190*/  VIADD R9, R5.reuse, 0x44 ;  /* 0x0000004405097836 */ /* 0x040fe40000000000 */
[----:B------:R-:W-:-:S04]  /*01a0*/  IMAD.WIDE R2, R5, 0x4, R6 ;  /* 0x0000000405027825 */ /* 0x000fc800078e0206 */
[----:B------:R-:W-:-:S04]  /*01b0*/  IMAD.WIDE R4, R9, 0x4, R6 ;  /* 0x0000000409047825 */ /* 0x000fc800078e0206 */
[----:B------:R-:W-:Y:S01]  /*01c0*/  IMAD.WIDE R16, R17, 0x4, R6 ;  /* 0x0000000411107825 */ /* 0x000fe200078e0206 */
[----:B------:R-:W-:Y:S01]  /*01d0*/  CS2R R6, SRZ ;  /* 0x0000000000067805 */ /* 0x000fe2000001ff00 */
[----:B------:R-:W2:Y:S02]  /*01e0*/  @P3 LDG.E.EL R10, desc[UR6][R14.64] ;  /* 0x000000060e0a3981 */ /* 0x000ea4000c2e1900 */
[----:B------:R-:W-:-:S03]  /*01f0*/  IMAD.MOV.U32 R9, RZ, RZ, RZ ;  /* 0x000000ffff097224 */ /* 0x000fc600078e00ff */
[----:B------:R-:W3:Y:S04]  /*0200*/  @P2 LDG.E.EL R6, desc[UR6][R4.64] ;  /* 0x0000000604062981 */ /* 0x000ee8000c2e1900 */
[----:B------:R1:W4:Y:S04]  /*0210*/  @P1 LDG.E.EL R9, desc[UR6][R2.64] ;  /* 0x0000000602091981 */ /* 0x000328000c2e1900 */
[----:B------:R-:W5:Y:S01]  /*0220*/  @P0 LDG.E.EL R7, desc[UR6][R16.64] ;  /* 0x0000000610070981 */ /* 0x000f62000c2e1900 */
[----:B------:R-:W1:Y:S01]  /*0230*/  S2UR UR5, SR_CgaCtaId ;  /* 0x00000000000579c3 */ /* 0x000e620000008800 */
[----:B------:R-:W-:Y:S01]  /*0240*/  SHF.R.U32.HI R12, RZ, 0x2, R8 ;  /* 0x00000002ff0c7819 */ /* 0x000fe20000011608 */
[----:B------:R-:W-:-:S03]  /*0250*/  IMAD.SHL.U32 R18, R8, 0x10, RZ ;  /* 0x0000001008127824 */ /* 0x000fc600078e00ff */
[----:B------:R-:W-:-:S04]  /*0260*/  SGXT.U32 R12, R12, 0x5 ;  /* 0x000000050c0c781a */ /* 0x000fc80000000000 */
[----:B------:R-:W-:Y:S02]  /*0270*/  LOP3.LUT R12, R13, R12, RZ, 0xfc, !PT ;  /* 0x0000000c0d0c7212 */ /* 0x000fe400078efcff */
[----:B------:R-:W-:Y:S02]  /*0280*/  SHF.R.U32.HI R13, RZ, 0x4, R18 ;  /* 0x00000004ff0d7819 */ /* 0x000fe40000011612 */
[----:B------:R-:W-:Y:S02]  /*0290*/  LOP3.LUT R18, R11, 0x1f0, R18, 0xf8, !PT ;  /* 0x000001f00b127812 */ /* 0x000fe400078ef812 */
[----:B-1----:R-:W-:Y:S01]  /*02a0*/  SGXT.U32 R3, R13, 0x5 ;  /* 0x000000050d03781a */ /* 0x002fe20000000000 */
[----:B------:R-:W-:-:S04]  /*02b0*/  UMOV UR4, 0x400 ;  /* 0x0000040000047882 */ /* 0x000fc80000000000 */
[----:B------:R-:W-:Y:S01]  /*02c0*/  IMAD.IADD R3, R18, 0x1, R3 ;  /* 0x0000000112037824 */ /* 0x000fe200078e0203 */
[----:B0-----:R-:W-:Y:S01]  /*02d0*/  UPRMT UR4, UR5, 0x654, UR4 ;  /* 0x0000065405047896 */ /* 0x001fe20008000004 */
[----:B------:R-:W-:-:S05]  /*02e0*/  IMAD.SHL.U32 R5, R8, 0x4, RZ ;  /* 0x0000000408057824 */ /* 0x000fca00078e00ff */
[----:B------:R-:W-:Y:S02]  /*02f0*/  LEA R3, R3, UR4, 0x2 ;  /* 0x0000000403037c11 */ /* 0x000fe4000f8e10ff */
[----:B------:R-:W-:Y:S02]  /*0300*/  LOP3.LUT R11, R0, 0xc, R5, 0xf8, !PT ;  /* 0x0000000c000b7812 */ /* 0x000fe400078ef805 */
[----:B------:R-:W-:Y:S02]  /*0310*/  SHF.R.U32.HI R0, RZ, 0x4, R5 ;  /* 0x00000004ff007819 */ /* 0x000fe40000011605 */
[----:B------:R-:W-:Y:S02]  /*0320*/  ISETP.GE.AND P0, PT, R11, 0x10, PT ;  /* 0x000000100b00780c */ /* 0x000fe40003f06270 */
[----:B------:R-:W-:Y:S02]  /*0330*/  LOP3.LUT R5, R5, 0x1fc, RZ, 0xc0, !PT ;  /* 0x000001fc05057812 */ /* 0x000fe400078ec0ff */
[----:B------:R-:W-:-:S02]  /*0340*/  ISETP.LT.AND P0, PT, R12, 0x11, !P0 ;  /* 0x000000110c00780c */ /* 0x000fc40004701270 */
[----:B------:R-:W-:-:S05]  /*0350*/  SGXT.U32 R0, R0, 0x5 ;  /* 0x000000050000781a */ /* 0x000fca0000000000 */
[----:B------:R-:W-:-:S05]  /*0360*/  IMAD.IADD R0, R5, 0x1, R0 ;  /* 0x0000000105007824 */ /* 0x000fca00078e0200 */
[----:B------:R-:W-:Y:S01]  /*0370*/  LEA R0, R0, UR4, 0x2 ;  /* 0x0000000400007c11 */ /* 0x000fe2000f8e10ff */
[----:B--2---:R0:W-:Y:S04]  /*0380*/  STS [R3+0x20], R10 ;  /* 0x0000200a03007388 */ /* 0x0041e80000000800 */
[----:B---3--:R0:W-:Y:S04]  /*0390*/  STS [R3+0x10], R6 ;  /* 0x0000100603007388 */ /* 0x0081e80000000800 */
[----:B----4-:R0:W-:Y:S04]  /*03a0*/  STS [R3], R9 ;  /* 0x0000000903007388 */ /* 0x0101e80000000800 */
[----:B-----5:R0:W-:Y:S01]  /*03b0*/  STS [R3+0x30], R7 ;  /* 0x0000300703007388 */ /* 0x0201e20000000800 */
[----:B------:R-:W-:Y:S06]  /*03c0*/  BAR.SYNC.DEFER_BLOCKING 0x0 ;  /* 0x0000000000007b1d */ /* 0x000fec0000010000 */
[----:B0-----:R-:W-:Y:S05]  /*03d0*/  @!P0 EXIT ;  /* 0x000000000000894d */ /* 0x001fea0003800000 */
[----:B------:R-:W-:Y:S01]  /*03e0*/  LDS R4, [R0] ;  /* 0x0000000000047984 */ /* 0x000fe20000000800 */
[----:B------:R-:W0:Y:S01]  /*03f0*/  LDC.64 R2, c[0x0][0x218] ;  /* 0x00008600ff027b82 */ /* 0x000e220000000a00 */
[----:B------:R-:W-:Y:S02]  /*0400*/  IMAD R11, R12, 0x10, R11 ;  /* 0x000000100c0b7824 */ /* 0x000fe400078e020b */
[----:B------:R-:W-:Y:S04]  /*0410*/  LDS R5, [R0+0x4] ;  /* 0x0000040000057984 */ /* 0x000fe80000000800 */
[----:B------:R-:W-:Y:S04]  /*0420*/  LDS R6, [R0+0x8] ;  /* 0x0000080000067984 */ /* 0x000fe80000000800 */
[----:B------:R-:W1:Y:S01]  /*0430*/  LDS R7, [R0+0xc] ;  /* 0x00000c0000077984 */ /* 0x000e620000000800 */
[----:B0-----:R-:W-:-:S05]  /*0440*/  IMAD.WIDE R2, R11, 0x4, R2 ;  /* 0x000000040b027825 */ /* 0x001fca00078e0202 */
[----:B-1----:R-:W-:Y:S01]  /*0450*/  STG.E.128 desc[UR6][R2.64], R4 ;  /* 0x0000000402007986 */ /* 0x002fe2000c101d06 */
[----:B------:R-:W-:Y:S05]  /*0460*/  EXIT ;  /* 0x000000000000794d */ /* 0x000fea0003800000 */
.L_x_0:
[----:B------:R-:W-:-:S00]  /*0470*/  BRA `(.L_x_0) ;  /* 0xfffffffc00fc7947 */ /* 0x000fc0000383ffff */
[----:B------:R-:W-:-:S00]  /*0480*/  NOP ;  /* 0x0000000000007918 */ /* 0x000fc00000000000 */
[----:B------:R-:W-:-:S00]  /*0490*/  NOP ;  /* 0x0000000000007918 */ /* 0x000fc00000000000 */
[----:B------:R-:W-:-:S00]  /*04a0*/  NOP ;  /* 0x0000000000007918 */ /* 0x000fc00000000000 */
[----:B------:R-:W-:-:S00]  /*04b0*/  NOP ;  /* 0x0000000000007918 */ /* 0x000fc00000000000 */
[----:B------:R-:W-:-:S00]  /*04c0*/  NOP ;  /* 0x0000000000007918 */ /* 0x000fc00000000000 */
[----:B------:R-:W-:-:S00]  /*04d0*/  NOP ;  /* 0x0000000000007918 */ /* 0x000fc00000000000 */
[----:B------:R-:W-:-:S00]  /*04e0*/  NOP ;  /* 0x0000000000007918 */ /* 0x000fc00000000000 */
[----:B------:R-:W-:-:S00]  /*04f0*/  NOP ;  /* 0x0000000000007918 */ /* 0x000fc00000000000 */
.L_x_1:


//--------------------- .nv.shared.triton_poi_fused_clone_7 --------------------------
	.section	.nv.shared.triton_poi_fused_clone_7,"aw",@nobits
	.sectionflags	@""
	.align	16
	.zero		1024


//--------------------- .nv.constant0.triton_poi_fused_clone_7 --------------------------
	.section	.nv.constant0.triton_poi_fused_clone_7,"a",@progbits
	.sectionflags	@""
	.align	4
.nv.constant0.triton_poi_fused_clone_7:
	.zero		552
